//
// Generated by NVIDIA NVVM Compiler
//
// Compiler Build ID: CL-36424714
// Cuda compilation tools, release 13.0, V13.0.88
// Based on NVVM 20.0.0
//

.version 9.0
.target sm_100
.address_size 64

	// .globl	_Z3GOLPiS_
// _ZZ3GOLPiS_E10rule_table has been demoted

.visible .entry _Z3GOLPiS_(
	.param .u64 .ptr .align 1 _Z3GOLPiS__param_0,
	.param .u64 .ptr .align 1 _Z3GOLPiS__param_1
)
{
	.reg .pred 	%p<10>;
	.reg .b32 	%r<60>;
	.reg .b64 	%rd<27>;
	// demoted variable
	.shared .align 4 .b8 _ZZ3GOLPiS_E10rule_table[72];
	ld.param.u64 	%rd1, [_Z3GOLPiS__param_0];
	ld.param.u64 	%rd2, [_Z3GOLPiS__param_1];
	mov.u32 	%r5, %ntid.y;
	mov.u32 	%r6, %ctaid.y;
	mov.u32 	%r1, %tid.y;
	mad.lo.s32 	%r2, %r5, %r6, %r1;
	mov.u32 	%r7, %ntid.x;
	mov.u32 	%r8, %ctaid.x;
	mov.u32 	%r9, %tid.x;
	mad.lo.s32 	%r4, %r7, %r8, %r9;
	setp.gt.u32 	%p1, %r1, 1;
	setp.gt.u32 	%p2, %r9, 8;
	or.pred  	%p3, %p1, %p2;
	@%p3 bra 	$L__BB0_8;
	setp.ne.s32 	%p4, %r1, 0;
	@%p4 bra 	$L__BB0_5;
	setp.ne.s32 	%p6, %r9, 3;
	@%p6 bra 	$L__BB0_4;
	mov.b32 	%r23, 1;
	st.shared.u32 	[_ZZ3GOLPiS_E10rule_table+12], %r23;
	bra.uni 	$L__BB0_8;
$L__BB0_4:
	shl.b32 	%r19, %r9, 2;
	mov.u32 	%r20, _ZZ3GOLPiS_E10rule_table;
	add.s32 	%r21, %r20, %r19;
	mov.b32 	%r22, 0;
	st.shared.u32 	[%r21], %r22;
	bra.uni 	$L__BB0_8;
$L__BB0_5:
	and.b32  	%r10, %r9, 14;
	setp.ne.s32 	%p5, %r10, 2;
	@%p5 bra 	$L__BB0_7;
	shl.b32 	%r15, %r9, 2;
	mov.u32 	%r16, _ZZ3GOLPiS_E10rule_table;
	add.s32 	%r17, %r16, %r15;
	mov.b32 	%r18, 1;
	st.shared.u32 	[%r17+36], %r18;
	bra.uni 	$L__BB0_8;
$L__BB0_7:
	shl.b32 	%r11, %r9, 2;
	mov.u32 	%r12, _ZZ3GOLPiS_E10rule_table;
	add.s32 	%r13, %r12, %r11;
	mov.b32 	%r14, 0;
	st.shared.u32 	[%r13+36], %r14;
$L__BB0_8:
	bar.sync 	0;
	setp.gt.u32 	%p7, %r2, 16383;
	setp.gt.s32 	%p8, %r4, 16383;
	or.pred  	%p9, %p7, %p8;
	@%p9 bra 	$L__BB0_10;
	cvta.to.global.u64 	%rd3, %rd1;
	shl.b32 	%r24, %r2, 16;
	add.s32 	%r25, %r4, 16383;
	shr.s32 	%r26, %r25, 31;
	shr.u32 	%r27, %r26, 18;
	add.s32 	%r28, %r25, %r27;
	and.b32  	%r29, %r28, -16384;
	sub.s32 	%r30, %r25, %r29;
	add.s32 	%r31, %r4, 1;
	shr.s32 	%r32, %r31, 31;
	shr.u32 	%r33, %r32, 18;
	add.s32 	%r34, %r31, %r33;
	and.b32  	%r35, %r34, -16384;
	sub.s32 	%r36, %r31, %r35;
	mul.wide.u32 	%rd4, %r2, 65536;
	add.s64 	%rd5, %rd3, %rd4;
	mul.wide.s32 	%rd6, %r4, 4;
	add.s64 	%rd7, %rd5, %rd6;
	ld.global.u32 	%r37, [%rd7];
	mov.u32 	%r38, _ZZ3GOLPiS_E10rule_table;
	mad.lo.s32 	%r39, %r37, 36, %r38;
	add.s32 	%r40, %r24, -65536;
	cvt.u64.u32 	%rd8, %r40;
	and.b64  	%rd9, %rd8, 1073676288;
	add.s64 	%rd10, %rd3, %rd9;
	add.s64 	%rd11, %rd10, %rd6;
	ld.global.u32 	%r41, [%rd11];
	add.s32 	%r42, %r24, 65536;
	cvt.u64.u32 	%rd12, %r42;
	and.b64  	%rd13, %rd12, 1073676288;
	add.s64 	%rd14, %rd3, %rd13;
	add.s64 	%rd15, %rd14, %rd6;
	ld.global.u32 	%r43, [%rd15];
	add.s32 	%r44, %r43, %r41;
	mul.wide.s32 	%rd16, %r30, 4;
	add.s64 	%rd17, %rd5, %rd16;
	ld.global.u32 	%r45, [%rd17];
	add.s32 	%r46, %r44, %r45;
	mul.wide.s32 	%rd18, %r36, 4;
	add.s64 	%rd19, %rd5, %rd18;
	ld.global.u32 	%r47, [%rd19];
	add.s32 	%r48, %r46, %r47;
	add.s64 	%rd20, %rd10, %rd16;
	ld.global.u32 	%r49, [%rd20];
	add.s32 	%r50, %r48, %r49;
	add.s64 	%rd21, %rd10, %rd18;
	ld.global.u32 	%r51, [%rd21];
	add.s32 	%r52, %r50, %r51;
	add.s64 	%rd22, %rd14, %rd16;
	ld.global.u32 	%r53, [%rd22];
	add.s32 	%r54, %r52, %r53;
	add.s64 	%rd23, %rd14, %rd18;
	ld.global.u32 	%r55, [%rd23];
	add.s32 	%r56, %r54, %r55;
	shl.b32 	%r57, %r56, 2;
	add.s32 	%r58, %r39, %r57;
	ld.shared.u32 	%r59, [%r58];
	cvta.to.global.u64 	%rd24, %rd2;
	add.s64 	%rd25, %rd24, %rd4;
	add.s64 	%rd26, %rd25, %rd6;
	st.global.u32 	[%rd26], %r59;
$L__BB0_10:
	ret;

}


// ===== COMPILED SASS (sm_100) =====

	.target	sm_100

	.elftype	@"ET_EXEC"


//--------------------- .note.nv.tkinfo           --------------------------
	.section	.note.nv.tkinfo,"",@"SHT_NOTE"
	.sectionflags	@"SHF_NOTE_NV_TKINFO"
	.tkinfo
        /*0018*/ 	.word	0x00000002
        /*0030*/ 	.string	""
        /*0030*/ 	.string	"ptxas"
        /*0030*/ 	.string	"Cuda compilation tools, release 13.0, V13.0.88"
        /*0030*/ 	.string	"Build cuda_13.0.r13.0/compiler.36424714_0"
        /*0030*/ 	.string	"-arch sm_100 -m 64 "



//--------------------- .note.nv.cuinfo           --------------------------
	.section	.note.nv.cuinfo,"",@"SHT_NOTE"
	.sectionflags	@"SHF_NOTE_NV_CUINFO"
        /*0018*/ 	.short	0x0002
        /*001a*/ 	.short	0x0064
        /*001c*/ 	.short	0x0082
	.zero		2


//--------------------- .nv.info                  --------------------------
	.section	.nv.info,"",@"SHT_CUDA_INFO"
	.align	4


	//----- nvinfo : EIATTR_REGCOUNT
	.align		4
        /*0000*/ 	.byte	0x04, 0x2f
        /*0002*/ 	.short	(.L_1 - .L_0)
	.align		4
.L_0:
        /*0004*/ 	.word	index@(_Z3GOLPiS_)
        /*0008*/ 	.word	0x0000001c


	//----- nvinfo : EIATTR_FRAME_SIZE
	.align		4
.L_1:
        /*000c*/ 	.byte	0x04, 0x11
        /*000e*/ 	.short	(.L_3 - .L_2)
	.align		4
.L_2:
        /*0010*/ 	.word	index@(_Z3GOLPiS_)
        /*0014*/ 	.word	0x00000000


	//----- nvinfo : EIATTR_MIN_STACK_SIZE
	.align		4
.L_3:
        /*0018*/ 	.byte	0x04, 0x12
        /*001a*/ 	.short	(.L_5 - .L_4)
	.align		4
.L_4:
        /*001c*/ 	.word	index@(_Z3GOLPiS_)
        /*0020*/ 	.word	0x00000000
.L_5:


//--------------------- .nv.compat                --------------------------
	.section	.nv.compat,"",@"SHT_CUDA_COMPAT_INFO"
	.align	4
        /*0000*/ 	.byte	0x02, 0x09, 0x00, 0x00, 0x02, 0x02, 0x01, 0x00, 0x02, 0x05, 0x05, 0x00, 0x03, 0x07, 0x01, 0x01
        /*0010*/ 	.byte	0x02, 0x03, 0x00, 0x00, 0x02, 0x06, 0x01, 0x00, 0x04, 0x0b, 0x08, 0x00, 0x09, 0x00, 0x00, 0x00
        /*0020*/ 	.byte	0x00, 0x00, 0x00, 0x00


//--------------------- .nv.info._Z3GOLPiS_       --------------------------
	.section	.nv.info._Z3GOLPiS_,"",@"SHT_CUDA_INFO"
	.sectionflags	@""
	.align	4


	//----- nvinfo : EIATTR_CUDA_API_VERSION
	.align		4
        /*0000*/ 	.byte	0x04, 0x37
        /*0002*/ 	.short	(.L_7 - .L_6)
.L_6:
        /*0004*/ 	.word	0x00000082


	//----- nvinfo : EIATTR_KPARAM_INFO
	.align		4
.L_7:
        /*0008*/ 	.byte	0x04, 0x17
        /*000a*/ 	.short	(.L_9 - .L_8)
.L_8:
        /*000c*/ 	.word	0x00000000
        /*0010*/ 	.short	0x0001
        /*0012*/ 	.short	0x0008
        /*0014*/ 	.byte	0x00, 0xf5, 0x21, 0x00


	//----- nvinfo : EIATTR_KPARAM_INFO
	.align		4
.L_9:
        /*0018*/ 	.byte	0x04, 0x17
        /*001a*/ 	.short	(.L_11 - .L_10)
.L_10:
        /*001c*/ 	.word	0x00000000
        /*0020*/ 	.short	0x0000
        /*0022*/ 	.short	0x0000
        /*0024*/ 	.byte	0x00, 0xf5, 0x21, 0x00


	//----- nvinfo : EIATTR_SPARSE_MMA_MASK
	.align		4
.L_11:
        /*0028*/ 	.byte	0x03, 0x50
        /*002a*/ 	.short	0x0000


	//----- nvinfo : EIATTR_MAXREG_COUNT
	.align		4
        /*002c*/ 	.byte	0x03, 0x1b
        /*002e*/ 	.short	0x00ff


	//----- nvinfo : EIATTR_NUM_BARRIERS
	.align		4
        /*0030*/ 	.byte	0x02, 0x4c
        /*0032*/ 	.byte	0x01
	.zero		1


	//----- nvinfo : EIATTR_MERCURY_ISA_VERSION
	.align		4
        /*0034*/ 	.byte	0x03, 0x5f
        /*0036*/ 	.short	0x0101


	//----- nvinfo : EIATTR_VRC_CTA_INIT_COUNT
	.align		4
        /*0038*/ 	.byte	0x02, 0x4a
	.zero		1
	.zero		1


	//----- nvinfo : EIATTR_EXIT_INSTR_OFFSETS
	.align		4
        /*003c*/ 	.byte	0x04, 0x1c
        /*003e*/ 	.short	(.L_13 - .L_12)


	//   ....[0]....
.L_12:
        /*0040*/ 	.word	0x00000250


	//   ....[1]....
        /*0044*/ 	.word	0x000005d0


	//----- nvinfo : EIATTR_CRS_STACK_SIZE
	.align		4
.L_13:
        /*0048*/ 	.byte	0x04, 0x1e
        /*004a*/ 	.short	(.L_15 - .L_14)
.L_14:
        /*004c*/ 	.word	0x00000000


	//----- nvinfo : EIATTR_CBANK_PARAM_SIZE
	.align		4
.L_15:
        /*0050*/ 	.byte	0x03, 0x19
        /*0052*/ 	.short	0x0010


	//----- nvinfo : EIATTR_PARAM_CBANK
	.align		4
        /*0054*/ 	.byte	0x04, 0x0a
        /*0056*/ 	.short	(.L_17 - .L_16)
	.align		4
.L_16:
        /*0058*/ 	.word	index@(.nv.constant0._Z3GOLPiS_)
        /*005c*/ 	.short	0x0380
        /*005e*/ 	.short	0x0010


	//----- nvinfo : EIATTR_SW_WAR
	.align		4
.L_17:
        /*0060*/ 	.byte	0x04, 0x36
        /*0062*/ 	.short	(.L_19 - .L_18)
.L_18:
        /*0064*/ 	.word	0x00000008
.L_19:


//--------------------- .nv.callgraph             --------------------------
	.section	.nv.callgraph,"",@"SHT_CUDA_CALLGRAPH"
	.align	4
	.sectionentsize	8
	.align		4
        /*0000*/ 	.word	0x00000000
	.align		4
        /*0004*/ 	.word	0xffffffff
	.align		4
        /*0008*/ 	.word	0x00000000
	.align		4
        /*000c*/ 	.word	0xfffffffe
	.align		4
        /*0010*/ 	.word	0x00000000
	.align		4
        /*0014*/ 	.word	0xfffffffd
	.align		4
        /*0018*/ 	.word	0x00000000
	.align		4
        /*001c*/ 	.word	0xfffffffc


//--------------------- .text._Z3GOLPiS_          --------------------------
	.section	.text._Z3GOLPiS_,"ax",@progbits
	.align	128
        .global         _Z3GOLPiS_
        .type           _Z3GOLPiS_,@function
        .size           _Z3GOLPiS_,(.L_x_4 - _Z3GOLPiS_)
        .other          _Z3GOLPiS_,@"STO_CUDA_ENTRY STV_DEFAULT"
_Z3GOLPiS_:
.text._Z3GOLPiS_:
[----:B------:R-:W-:Y:S01]  /*0000*/  LDC R1, c[0x0][0x37c] ;  /* 0x0000df00ff017b82 */ /* 0x000fe20000000800 */
[----:B------:R-:W0:Y:S01]  /*0010*/  S2R R2, SR_TID.X ;  /* 0x0000000000027919 */ /* 0x000e220000002100 */
[----:B------:R-:W1:Y:S01]  /*0020*/  LDCU UR4, c[0x0][0x364] ;  /* 0x00006c80ff0477ac */ /* 0x000e620008000800 */
[----:B------:R-:W-:Y:S01]  /*0030*/  BSSY.RECONVERGENT B0, `(.L_x_0) ;  /* 0x000001e000007945 */ /* 0x000fe20003800200 */
[----:B------:R-:W2:Y:S01]  /*0040*/  S2R R3, SR_TID.Y ;  /* 0x0000000000037919 */ /* 0x000ea20000002200 */
[----:B------:R-:W3:Y:S01]  /*0050*/  LDCU UR5, c[0x0][0x360] ;  /* 0x00006c00ff0577ac */ /* 0x000ee20008000800 */
[----:B------:R-:W1:Y:S01]  /*0060*/  S2R R0, SR_CTAID.Y ;  /* 0x0000000000007919 */ /* 0x000e620000002600 */
[----:B------:R-:W3:Y:S01]  /*0070*/  S2R R7, SR_CTAID.X ;  /* 0x0000000000077919 */ /* 0x000ee20000002500 */
[----:B0-----:R-:W-:-:S04]  /*0080*/  ISETP.GT.U32.AND P0, PT, R2, 0x8, PT ;  /* 0x000000080200780c */ /* 0x001fc80003f04070 */
[----:B--2---:R-:W-:Y:S01]  /*0090*/  ISETP.GT.U32.OR P0, PT, R3, 0x1, P0 ;  /* 0x000000010300780c */ /* 0x004fe20000704470 */
[----:B-1----:R-:W-:Y:S02]  /*00a0*/  IMAD R0, R0, UR4, R3 ;  /* 0x0000000400007c24 */ /* 0x002fe4000f8e0203 */
[----:B---3--:R-:W-:-:S10]  /*00b0*/  IMAD R7, R7, UR5, R2 ;  /* 0x0000000507077c24 */ /* 0x008fd4000f8e0202 */
[----:B------:R-:W-:Y:S05]  /*00c0*/  @P0 BRA `(.L_x_1) ;  /* 0x0000000000500947 */ /* 0x000fea0003800000 */
[----:B------:R-:W-:-:S13]  /*00d0*/  ISETP.NE.AND P0, PT, R3, RZ, PT ;  /* 0x000000ff0300720c */ /* 0x000fda0003f05270 */
[----:B------:R-:W-:Y:S05]  /*00e0*/  @P0 BRA `(.L_x_2) ;  /* 0x0000000000240947 */ /* 0x000fea0003800000 */
[----:B------:R-:W0:Y:S01]  /*00f0*/  S2UR UR5, SR_CgaCtaId ;  /* 0x00000000000579c3 */ /* 0x000e220000008800 */
[----:B------:R-:W-:Y:S01]  /*0100*/  ISETP.NE.AND P0, PT, R2, 0x3, PT ;  /* 0x000000030200780c */ /* 0x000fe20003f05270 */
[----:B------:R-:W-:-:S12]  /*0110*/  UMOV UR4, 0x400 ;  /* 0x0000040000047882 */ /* 0x000fd80000000000 */
[----:B------:R-:W-:Y:S01]  /*0120*/  @!P0 IMAD.MOV.U32 R3, RZ, RZ, 0x1 ;  /* 0x00000001ff038424 */ /* 0x000fe200078e00ff */
[----:B0-----:R-:W-:-:S06]  /*0130*/  ULEA UR4, UR5, UR4, 0x18 ;  /* 0x0000000405047291 */ /* 0x001fcc000f8ec0ff */
[----:B------:R-:W-:-:S03]  /*0140*/  @P0 LEA R2, R2, UR4, 0x2 ;  /* 0x0000000402020c11 */ /* 0x000fc6000f8e10ff */
[----:B------:R0:W-:Y:S04]  /*0150*/  @!P0 STS [UR4+0xc], R3 ;  /* 0x00000c03ff008988 */ /* 0x0001e80008000804 */
[----:B------:R0:W-:Y:S01]  /*0160*/  @P0 STS [R2], RZ ;  /* 0x000000ff02000388 */ /* 0x0001e20000000800 */
[----:B------:R-:W-:Y:S05]  /*0170*/  BRA `(.L_x_1) ;  /* 0x0000000000247947 */ /* 0x000fea0003800000 */
.L_x_2:
[----:B------:R-:W0:Y:S01]  /*0180*/  S2UR UR5, SR_CgaCtaId ;  /* 0x00000000000579c3 */ /* 0x000e220000008800 */
[----:B------:R-:W-:Y:S01]  /*0190*/  LOP3.LUT R3, R2, 0xe, RZ, 0xc0, !PT ;  /* 0x0000000e02037812 */ /* 0x000fe200078ec0ff */
[----:B------:R-:W-:-:S03]  /*01a0*/  UMOV UR4, 0x400 ;  /* 0x0000040000047882 */ /* 0x000fc60000000000 */
[----:B------:R-:W-:-:S13]  /*01b0*/  ISETP.NE.AND P0, PT, R3, 0x2, PT ;  /* 0x000000020300780c */ /* 0x000fda0003f05270 */
[----:B------:R-:W-:Y:S01]  /*01c0*/  @!P0 IMAD.MOV.U32 R3, RZ, RZ, 0x1 ;  /* 0x00000001ff038424 */ /* 0x000fe200078e00ff */
[----:B0-----:R-:W-:-:S06]  /*01d0*/  ULEA UR4, UR5, UR4, 0x18 ;  /* 0x0000000405047291 */ /* 0x001fcc000f8ec0ff */
[----:B------:R-:W-:-:S05]  /*01e0*/  LEA R2, R2, UR4, 0x2 ;  /* 0x0000000402027c11 */ /* 0x000fca000f8e10ff */
[----:B------:R1:W-:Y:S04]  /*01f0*/  @!P0 STS [R2+0x24], R3 ;  /* 0x0000240302008388 */ /* 0x0003e80000000800 */
[----:B------:R1:W-:Y:S02]  /*0200*/  @P0 STS [R2+0x24], RZ ;  /* 0x000024ff02000388 */ /* 0x0003e40000000800 */
.L_x_1:
[----:B------:R-:W-:Y:S05]  /*0210*/  BSYNC.RECONVERGENT B0 ;  /* 0x0000000000007941 */ /* 0x000fea0003800200 */
.L_x_0:
[----:B------:R-:W-:Y:S01]  /*0220*/  BAR.SYNC.DEFER_BLOCKING 0x0 ;  /* 0x0000000000007b1d */ /* 0x000fe20000010000 */
[----:B------:R-:W-:-:S04]  /*0230*/  ISETP.GT.AND P0, PT, R7, 0x3fff, PT ;  /* 0x00003fff0700780c */ /* 0x000fc80003f04270 */
[----:B------:R-:W-:-:S13]  /*0240*/  ISETP.GT.U32.OR P0, PT, R0, 0x3fff, P0 ;  /* 0x00003fff0000780c */ /* 0x000fda0000704470 */
[----:B------:R-:W-:Y:S05]  /*0250*/  @P0 EXIT ;  /* 0x000000000000094d */ /* 0x000fea0003800000 */
[----:B01----:R-:W0:Y:S01]  /*0260*/  LDC.64 R2, c[0x0][0x380] ;  /* 0x0000e000ff027b82 */ /* 0x003e220000000a00 */
[----:B------:R-:W1:Y:S01]  /*0270*/  LDCU.64 UR6, c[0x0][0x380] ;  /* 0x00007000ff0677ac */ /* 0x000e620008000a00 */
[----:B------:R-:W-:Y:S02]  /*0280*/  IMAD.U32 R4, R0, 0x10000, RZ ;  /* 0x0001000000047824 */ /* 0x000fe400078e00ff */
[C---:B------:R-:W-:Y:S01]  /*0290*/  VIADD R13, R7.reuse, 0x3fff ;  /* 0x00003fff070d7836 */ /* 0x040fe20000000000 */
[----:B------:R-:W2:Y:S01]  /*02a0*/  LDCU.64 UR4, c[0x0][0x358] ;  /* 0x00006b00ff0477ac */ /* 0x000ea20008000a00 */
[C---:B------:R-:W-:Y:S01]  /*02b0*/  VIADD R6, R4.reuse, 0x10000 ;  /* 0x0001000004067836 */ /* 0x040fe20000000000 */
[----:B------:R-:W-:Y:S01]  /*02c0*/  IADD3 R5, PT, PT, R4, -0x10000, RZ ;  /* 0xffff000004057810 */ /* 0x000fe20007ffe0ff */
[----:B------:R-:W-:Y:S01]  /*02d0*/  VIADD R10, R7, 0x1 ;  /* 0x00000001070a7836 */ /* 0x000fe20000000000 */
[----:B------:R-:W-:Y:S02]  /*02e0*/  SHF.R.S32.HI R4, RZ, 0x1f, R13 ;  /* 0x0000001fff047819 */ /* 0x000fe4000001140d */
[----:B------:R-:W-:-:S02]  /*02f0*/  LOP3.LUT R8, R5, 0x3fff0000, RZ, 0xc0, !PT ;  /* 0x3fff000005087812 */ /* 0x000fc400078ec0ff */
[----:B------:R-:W-:Y:S02]  /*0300*/  LOP3.LUT R6, R6, 0x3fff0000, RZ, 0xc0, !PT ;  /* 0x3fff000006067812 */ /* 0x000fe400078ec0ff */
[----:B------:R-:W-:Y:S02]  /*0310*/  SHF.R.S32.HI R9, RZ, 0x1f, R10 ;  /* 0x0000001fff097819 */ /* 0x000fe4000001140a */
[----:B------:R-:W-:Y:S02]  /*0320*/  LEA.HI R5, R4, R13, RZ, 0xe ;  /* 0x0000000d04057211 */ /* 0x000fe400078f70ff */
[----:B-1----:R-:W-:Y:S02]  /*0330*/  IADD3 R4, P1, PT, R6, UR6, RZ ;  /* 0x0000000606047c10 */ /* 0x002fe4000ff3e0ff */
[----:B------:R-:W-:Y:S02]  /*0340*/  LEA.HI R11, R9, R10, RZ, 0xe ;  /* 0x0000000a090b7211 */ /* 0x000fe400078f70ff */
[----:B------:R-:W-:Y:S01]  /*0350*/  IADD3 R8, P0, PT, R8, UR6, RZ ;  /* 0x0000000608087c10 */ /* 0x000fe2000ff1e0ff */
[----:B0-----:R-:W-:Y:S01]  /*0360*/  IMAD.WIDE.U32 R2, R0, 0x10000, R2 ;  /* 0x0001000000027825 */ /* 0x001fe200078e0002 */
[----:B------:R-:W-:-:S02]  /*0370*/  LOP3.LUT R6, R5, 0xffffc000, RZ, 0xc0, !PT ;  /* 0xffffc00005067812 */ /* 0x000fc400078ec0ff */
[----:B------:R-:W-:Y:S01]  /*0380*/  LOP3.LUT R11, R11, 0xffffc000, RZ, 0xc0, !PT ;  /* 0xffffc0000b0b7812 */ /* 0x000fe200078ec0ff */
[----:B------:R-:W-:Y:S01]  /*0390*/  IMAD.X R9, RZ, RZ, UR7, P0 ;  /* 0x00000007ff097e24 */ /* 0x000fe200080e06ff */
[----:B------:R-:W-:Y:S01]  /*03a0*/  IADD3.X R5, PT, PT, RZ, UR7, RZ, P1, !PT ;  /* 0x00000007ff057c10 */ /* 0x000fe20008ffe4ff */
[----:B------:R-:W-:Y:S02]  /*03b0*/  IMAD.IADD R13, R13, 0x1, -R6 ;  /* 0x000000010d0d7824 */ /* 0x000fe400078e0a06 */
[----:B------:R-:W-:Y:S02]  /*03c0*/  IMAD.IADD R25, R10, 0x1, -R11 ;  /* 0x000000010a197824 */ /* 0x000fe400078e0a0b */
[----:B------:R-:W-:-:S04]  /*03d0*/  IMAD.WIDE R18, R7, 0x4, R8 ;  /* 0x0000000407127825 */ /* 0x000fc800078e0208 */
[----:B------:R-:W-:Y:S01]  /*03e0*/  IMAD.WIDE R20, R7, 0x4, R4 ;  /* 0x0000000407147825 */ /* 0x000fe200078e0204 */
[----:B--2---:R0:W2:Y:S03]  /*03f0*/  LDG.E R6, desc[UR4][R18.64] ;  /* 0x0000000412067981 */ /* 0x0040a6000c1e1900 */
[C---:B------:R-:W-:Y:S01]  /*0400*/  IMAD.WIDE R22, R13.reuse, 0x4, R2 ;  /* 0x000000040d167825 */ /* 0x040fe200078e0202 */
[----:B------:R-:W2:Y:S03]  /*0410*/  LDG.E R17, desc[UR4][R20.64] ;  /* 0x0000000414117981 */ /* 0x000ea6000c1e1900 */
[----:B------:R-:W-:Y:S01]  /*0420*/  IMAD.WIDE R14, R13, 0x4, R8 ;  /* 0x000000040d0e7825 */ /* 0x000fe200078e0208 */
[----:B------:R-:W2:Y:S03]  /*0430*/  LDG.E R16, desc[UR4][R22.64] ;  /* 0x0000000416107981 */ /* 0x000ea6000c1e1900 */
[----:B------:R-:W-:-:S02]  /*0440*/  IMAD.WIDE R10, R25, 0x4, R2 ;  /* 0x00000004190a7825 */ /* 0x000fc400078e0202 */
[----:B------:R-:W3:Y:S02]  /*0450*/  LDG.E R14, desc[UR4][R14.64] ;  /* 0x000000040e0e7981 */ /* 0x000ee4000c1e1900 */
[----:B------:R-:W-:Y:S02]  /*0460*/  IMAD.WIDE R8, R25, 0x4, R8 ;  /* 0x0000000419087825 */ /* 0x000fe400078e0208 */
[----:B------:R-:W3:Y:S02]  /*0470*/  LDG.E R10, desc[UR4][R10.64] ;  /* 0x000000040a0a7981 */ /* 0x000ee4000c1e1900 */
[--C-:B------:R-:W-:Y:S02]  /*0480*/  IMAD.WIDE R12, R13, 0x4, R4.reuse ;  /* 0x000000040d0c7825 */ /* 0x100fe400078e0204 */
[----:B------:R-:W4:Y:S02]  /*0490*/  LDG.E R9, desc[UR4][R8.64] ;  /* 0x0000000408097981 */ /* 0x000f24000c1e1900 */
[----:B------:R-:W-:-:S02]  /*04a0*/  IMAD.WIDE R4, R25, 0x4, R4 ;  /* 0x0000000419047825 */ /* 0x000fc400078e0204 */
[----:B------:R-:W4:Y:S02]  /*04b0*/  LDG.E R12, desc[UR4][R12.64] ;  /* 0x000000040c0c7981 */ /* 0x000f24000c1e1900 */
[----:B------:R-:W-:Y:S02]  /*04c0*/  IMAD.WIDE R2, R7, 0x4, R2 ;  /* 0x0000000407027825 */ /* 0x000fe400078e0202 */
[----:B------:R-:W5:Y:S04]  /*04d0*/  LDG.E R5, desc[UR4][R4.64] ;  /* 0x0000000404057981 */ /* 0x000f68000c1e1900 */
[----:B------:R-:W5:Y:S01]  /*04e0*/  LDG.E R2, desc[UR4][R2.64] ;  /* 0x0000000402027981 */ /* 0x000f62000c1e1900 */
[----:B0-----:R-:W0:Y:S01]  /*04f0*/  S2R R19, SR_CgaCtaId ;  /* 0x0000000000137919 */ /* 0x001e220000008800 */
[----:B--2---:R-:W-:-:S02]  /*0500*/  IADD3 R17, PT, PT, R16, R17, R6 ;  /* 0x0000001110117210 */ /* 0x004fc40007ffe006 */
[----:B------:R-:W-:Y:S02]  /*0510*/  MOV R6, 0x400 ;  /* 0x0000040000067802 */ /* 0x000fe40000000f00 */
[----:B---3--:R-:W-:Y:S02]  /*0520*/  IADD3 R14, PT, PT, R14, R17, R10 ;  /* 0x000000110e0e7210 */ /* 0x008fe40007ffe00a */
[----:B0-----:R-:W-:Y:S02]  /*0530*/  LEA R19, R19, R6, 0x18 ;  /* 0x0000000613137211 */ /* 0x001fe400078ec0ff */
[----:B----4-:R-:W-:-:S04]  /*0540*/  IADD3 R14, PT, PT, R12, R14, R9 ;  /* 0x0000000e0c0e7210 */ /* 0x010fc80007ffe009 */
[----:B-----5:R-:W-:Y:S01]  /*0550*/  IADD3 R9, PT, PT, R14, R5, RZ ;  /* 0x000000050e097210 */ /* 0x020fe20007ffe0ff */
[----:B------:R-:W-:Y:S02]  /*0560*/  IMAD R6, R2, 0x24, R19 ;  /* 0x0000002402067824 */ /* 0x000fe400078e0213 */
[----:B------:R-:W0:Y:S02]  /*0570*/  LDC.64 R2, c[0x0][0x388] ;  /* 0x0000e200ff027b82 */ /* 0x000e240000000a00 */
[----:B------:R-:W-:-:S05]  /*0580*/  IMAD R6, R9, 0x4, R6 ;  /* 0x0000000409067824 */ /* 0x000fca00078e0206 */
[----:B------:R-:W1:Y:S01]  /*0590*/  LDS R9, [R6] ;  /* 0x0000000006097984 */ /* 0x000e620000000800 */
[----:B0-----:R-:W-:-:S04]  /*05a0*/  IMAD.WIDE.U32 R2, R0, 0x10000, R2 ;  /* 0x0001000000027825 */ /* 0x001fc800078e0002 */
[----:B------:R-:W-:-:S05]  /*05b0*/  IMAD.WIDE R2, R7, 0x4, R2 ;  /* 0x0000000407027825 */ /* 0x000fca00078e0202 */
[----:B-1----:R-:W-:Y:S01]  /*05c0*/  STG.E desc[UR4][R2.64], R9 ;  /* 0x0000000902007986 */ /* 0x002fe2000c101904 */
[----:B------:R-:W-:Y:S05]  /*05d0*/  EXIT ;  /* 0x000000000000794d */ /* 0x000fea0003800000 */
.L_x_3:
[----:B------:R-:W-:-:S00]  /*05e0*/  BRA `(.L_x_3) ;  /* 0xfffffffc00fc7947 */ /* 0x000fc0000383ffff */
[----:B------:R-:W-:-:S00]  /*05f0*/  NOP ;  /* 0x0000000000007918 */ /* 0x000fc00000000000 */
        /* <DEDUP_REMOVED lines=8> */
.L_x_4:


//--------------------- .nv.shared._Z3GOLPiS_     --------------------------
	.section	.nv.shared._Z3GOLPiS_,"aw",@nobits
	.sectionflags	@""
	.align	4
.nv.shared._Z3GOLPiS_:
	.zero		1096


//--------------------- .nv.shared.reserved.0     --------------------------
	.section	.nv.shared.reserved.0,"aw",@nobits
	.weak		__nv_reservedSMEM_offset_0_alias
	.size		__nv_reservedSMEM_offset_0_alias, 0, 64
	.other		__nv_reservedSMEM_offset_0_alias,@"STO_CUDA_RESERVED_SHARED STV_DEFAULT"
__nv_reservedSMEM_offset_0_alias:
	.zero		0
	.zero		64


//--------------------- .nv.constant0._Z3GOLPiS_  --------------------------
	.section	.nv.constant0._Z3GOLPiS_,"a",@progbits
	.sectionflags	@""
	.align	4
.nv.constant0._Z3GOLPiS_:
	.zero		912


//--------------------- SYMBOLS --------------------------

	.type		.nv.reservedSmem.offset0,@object
	.size		.nv.reservedSmem.offset0,0x4
	.type		.nv.reservedSmem.cap,@object
	.size		.nv.reservedSmem.cap,0x4
